	.headerflags	@"EF_CUDA_TEXMODE_UNIFIED EF_CUDA_64BIT_ADDRESS EF_CUDA_ACCELERATORS EF_CUDA_SM90 EF_CUDA_VIRTUAL_SM(EF_CUDA_SM90)"
	.elftype	@"ET_EXEC"


//--------------------- .nv.info                  --------------------------
	.section	.nv.info,"",@"SHT_CUDA_INFO"
	.align	4


	//----- nvinfo : EIATTR_REGCOUNT
	.align		4
        /*0000*/ 	.byte	0x04, 0x2f
        /*0002*/ 	.short	(.L_2 - .L_1)
	.align		4
.L_1:
        /*0004*/ 	.word	index@(triton_poi_fused__native_batch_norm_legit_eq_masked_fill_ones_like_3)
        /*0008*/ 	.word	0x00000016


	//----- nvinfo : EIATTR_MIN_STACK_SIZE
	.align		4
.L_2:
        /*000c*/ 	.byte	0x04, 0x12
        /*000e*/ 	.short	(.L_4 - .L_3)
	.align		4
.L_3:
        /*0010*/ 	.word	index@(triton_poi_fused__native_batch_norm_legit_eq_masked_fill_ones_like_3)
        /*0014*/ 	.word	0x00000000


	//----- nvinfo : EIATTR_FRAME_SIZE
	.align		4
.L_4:
        /*0018*/ 	.byte	0x04, 0x11
        /*001a*/ 	.short	(.L_6 - .L_5)
	.align		4
.L_5:
        /*001c*/ 	.word	index@(triton_poi_fused__native_batch_norm_legit_eq_masked_fill_ones_like_3)
        /*0020*/ 	.word	0x00000000


	//----- nvinfo : EIATTR_MIN_STACK_SIZE
	.align		4
.L_6:
        /*0024*/ 	.byte	0x04, 0x12
        /*0026*/ 	.short	(.L_8 - .L_7)
	.align		4
.L_7:
        /*0028*/ 	.word	index@(triton_poi_fused__native_batch_norm_legit_eq_masked_fill_ones_like_3)
        /*002c*/ 	.word	0x00000000
.L_8:


//--------------------- .nv.info.triton_poi_fused__native_batch_norm_legit_eq_masked_fill_ones_like_3 --------------------------
	.section	.nv.info.triton_poi_fused__native_batch_norm_legit_eq_masked_fill_ones_like_3,"",@"SHT_CUDA_INFO"
	.sectionflags	@""
	.align	4


	//----- nvinfo : EIATTR_CUDA_API_VERSION
	.align		4
        /*0000*/ 	.byte	0x04, 0x37
        /*0002*/ 	.short	(.L_10 - .L_9)
.L_9:
        /*0004*/ 	.word	0x0000007c


	//----- nvinfo : EIATTR_KPARAM_INFO
	.align		4
.L_10:
        /*0008*/ 	.byte	0x04, 0x17
        /*000a*/ 	.short	(.L_12 - .L_11)
.L_11:
        /*000c*/ 	.word	0x00000000
        /*0010*/ 	.short	0x0008
        /*0012*/ 	.short	0x0040
        /*0014*/ 	.byte	0x00, 0xf0, 0x11, 0x00


	//----- nvinfo : EIATTR_KPARAM_INFO
	.align		4
.L_12:
        /*0018*/ 	.byte	0x04, 0x17
        /*001a*/ 	.short	(.L_14 - .L_13)
.L_13:
        /*001c*/ 	.word	0x00000000
        /*0020*/ 	.short	0x0007
        /*0022*/ 	.short	0x0038
        /*0024*/ 	.byte	0x00, 0xf4, 0x21, 0x00


	//----- nvinfo : EIATTR_KPARAM_INFO
	.align		4
.L_14:
        /*0028*/ 	.byte	0x04, 0x17
        /*002a*/ 	.short	(.L_16 - .L_15)
.L_15:
        /*002c*/ 	.word	0x00000000
        /*0030*/ 	.short	0x0006
        /*0032*/ 	.short	0x0030
        /*0034*/ 	.byte	0x00, 0xf4, 0x21, 0x00


	//----- nvinfo : EIATTR_KPARAM_INFO
	.align		4
.L_16:
        /*0038*/ 	.byte	0x04, 0x17
        /*003a*/ 	.short	(.L_18 - .L_17)
.L_17:
        /*003c*/ 	.word	0x00000000
        /*0040*/ 	.short	0x0005
        /*0042*/ 	.short	0x0028
        /*0044*/ 	.byte	0x00, 0xf4, 0x21, 0x00


	//----- nvinfo : EIATTR_KPARAM_INFO
	.align		4
.L_18:
        /*0048*/ 	.byte	0x04, 0x17
        /*004a*/ 	.short	(.L_20 - .L_19)
.L_19:
        /*004c*/ 	.word	0x00000000
        /*0050*/ 	.short	0x0004
        /*0052*/ 	.short	0x0020
        /*0054*/ 	.byte	0x00, 0xf4, 0x21, 0x00


	//----- nvinfo : EIATTR_KPARAM_INFO
	.align		4
.L_20:
        /*0058*/ 	.byte	0x04, 0x17
        /*005a*/ 	.short	(.L_22 - .L_21)
.L_21:
        /*005c*/ 	.word	0x00000000
        /*0060*/ 	.short	0x0003
        /*0062*/ 	.short	0x0018
        /*0064*/ 	.byte	0x00, 0xf4, 0x21, 0x00


	//----- nvinfo : EIATTR_KPARAM_INFO
	.align		4
.L_22:
        /*0068*/ 	.byte	0x04, 0x17
        /*006a*/ 	.short	(.L_24 - .L_23)
.L_23:
        /*006c*/ 	.word	0x00000000
        /*0070*/ 	.short	0x0002
        /*0072*/ 	.short	0x0010
        /*0074*/ 	.byte	0x00, 0xf4, 0x21, 0x00


	//----- nvinfo : EIATTR_KPARAM_INFO
	.align		4
.L_24:
        /*0078*/ 	.byte	0x04, 0x17
        /*007a*/ 	.short	(.L_26 - .L_25)
.L_25:
        /*007c*/ 	.word	0x00000000
        /*0080*/ 	.short	0x0001
        /*0082*/ 	.short	0x0008
        /*0084*/ 	.byte	0x00, 0xf4, 0x21, 0x00


	//----- nvinfo : EIATTR_KPARAM_INFO
	.align		4
.L_26:
        /*0088*/ 	.byte	0x04, 0x17
        /*008a*/ 	.short	(.L_28 - .L_27)
.L_27:
        /*008c*/ 	.word	0x00000000
        /*0090*/ 	.short	0x0000
        /*0092*/ 	.short	0x0000
        /*0094*/ 	.byte	0x00, 0xf4, 0x21, 0x00


	//----- nvinfo : EIATTR_SPARSE_MMA_MASK
	.align		4
.L_28:
        /*0098*/ 	.byte	0x03, 0x50
        /*009a*/ 	.short	0x0000


	//----- nvinfo : EIATTR_MAXREG_COUNT
	.align		4
        /*009c*/ 	.byte	0x03, 0x1b
        /*009e*/ 	.short	0x00ff


	//----- nvinfo : EIATTR_EXIT_INSTR_OFFSETS
	.align		4
        /*00a0*/ 	.byte	0x04, 0x1c
        /*00a2*/ 	.short	(.L_30 - .L_29)


	//   ....[0]....
.L_29:
        /*00a4*/ 	.word	0x000003a0


	//   ....[1]....
        /*00a8*/ 	.word	0x000003c0


	//----- nvinfo : EIATTR_REQNTID
	.align		4
.L_30:
        /*00ac*/ 	.byte	0x04, 0x10
        /*00ae*/ 	.short	(.L_32 - .L_31)
.L_31:
        /*00b0*/ 	.word	0x00000020
        /*00b4*/ 	.word	0x00000001
        /*00b8*/ 	.word	0x00000001


	//----- nvinfo : EIATTR_CBANK_PARAM_SIZE
	.align		4
.L_32:
        /*00bc*/ 	.byte	0x03, 0x19
        /*00be*/ 	.short	0x0044


	//----- nvinfo : EIATTR_PARAM_CBANK
	.align		4
        /*00c0*/ 	.byte	0x04, 0x0a
        /*00c2*/ 	.short	(.L_34 - .L_33)
	.align		4
.L_33:
        /*00c4*/ 	.word	index@(.nv.constant0.triton_poi_fused__native_batch_norm_legit_eq_masked_fill_ones_like_3)
        /*00c8*/ 	.short	0x0210
        /*00ca*/ 	.short	0x0044


	//----- nvinfo : EIATTR_SW_WAR
	.align		4
.L_34:
        /*00cc*/ 	.byte	0x04, 0x36
        /*00ce*/ 	.short	(.L_36 - .L_35)
.L_35:
        /*00d0*/ 	.word	0x00000008
.L_36:


//--------------------- .nv.callgraph             --------------------------
	.section	.nv.callgraph,"",@"SHT_CUDA_CALLGRAPH"
	.align	4
	.sectionentsize	8
	.align		4
        /*0000*/ 	.word	0x00000000
	.align		4
        /*0004*/ 	.word	0xffffffff
	.align		4
        /*0008*/ 	.word	0x00000000
	.align		4
        /*000c*/ 	.word	0xfffffffe
	.align		4
        /*0010*/ 	.word	0x00000000
	.align		4
        /*0014*/ 	.word	0xfffffffd
	.align		4
        /*0018*/ 	.word	0x00000000
	.align		4
        /*001c*/ 	.word	0xfffffffc


//--------------------- .nv.constant4             --------------------------
	.section	.nv.constant4,"a",@progbits
	.align	8
	.align		8
.nv.constant4:
        /*0000*/ 	.dword	_$_str


//--------------------- .text.triton_poi_fused__native_batch_norm_legit_eq_masked_fill_ones_like_3 --------------------------
	.section	.text.triton_poi_fused__native_batch_norm_legit_eq_masked_fill_ones_like_3,"ax",@progbits
	.align	128
        .global         triton_poi_fused__native_batch_norm_legit_eq_masked_fill_ones_like_3
        .type           triton_poi_fused__native_batch_norm_legit_eq_masked_fill_ones_like_3,@function
        .size           triton_poi_fused__native_batch_norm_legit_eq_masked_fill_ones_like_3,(.L_x_1 - triton_poi_fused__native_batch_norm_legit_eq_masked_fill_ones_like_3)
        .other          triton_poi_fused__native_batch_norm_legit_eq_masked_fill_ones_like_3,@"STO_CUDA_ENTRY STV_DEFAULT"
triton_poi_fused__native_batch_norm_legit_eq_masked_fill_ones_like_3:
.text.triton_poi_fused__native_batch_norm_legit_eq_masked_fill_ones_like_3:
[----:B------:R-:W0:Y:S01]  /*0000*/  LDC R1, c[0x0][0x28] ;  /* 0x00000a00ff017b82 */ /* 0x000e220000000800 */
[----:B------:R-:W1:Y:S07]  /*0010*/  S2R R18, SR_TID.X ;  /* 0x0000000000127919 */ /* 0x000e6e0000002100 */
[----:B------:R-:W2:Y:S01]  /*0020*/  LDC.64 R2, c[0x0][0x210] ;  /* 0x00008400ff027b82 */ /* 0x000ea20000000a00 */
[----:B------:R-:W-:Y:S01]  /*0030*/  HFMA2.MMA R14, -RZ, RZ, 0, 0 ;  /* 0x00000000ff0e7435 */ /* 0x000fe200000001ff */
[----:B------:R-:W-:Y:S01]  /*0040*/  ULDC.64 UR4, c[0x0][0x208] ;  /* 0x0000820000047ab9 */ /* 0x000fe20000000a00 */
[----:B------:R-:W3:Y:S05]  /*0050*/  S2R R9, SR_CTAID.X ;  /* 0x0000000000097919 */ /* 0x000eea0000002500 */
[----:B------:R-:W4:Y:S08]  /*0060*/  LDC.64 R4, c[0x0][0x218] ;  /* 0x00008600ff047b82 */ /* 0x000f300000000a00 */
[----:B------:R-:W5:Y:S01]  /*0070*/  LDC.64 R6, c[0x0][0x228] ;  /* 0x00008a00ff067b82 */ /* 0x000f620000000a00 */
[----:B------:R-:W-:-:S07]  /*0080*/  MOV R19, RZ ;  /* 0x000000ff00137202 */ /* 0x000fce0000000f00 */
[----:B------:R-:W5:Y:S01]  /*0090*/  LDC.64 R10, c[0x0][0x230] ;  /* 0x00008c00ff0a7b82 */ /* 0x000f620000000a00 */
[----:B-1----:R-:W-:-:S07]  /*00a0*/  LOP3.LUT R0, R18, 0xf, RZ, 0xc0, !PT ;  /* 0x0000000f12007812 */ /* 0x002fce00078ec0ff */
[----:B------:R-:W1:Y:S01]  /*00b0*/  LDC.64 R12, c[0x0][0x238] ;  /* 0x00008e00ff0c7b82 */ /* 0x000e620000000a00 */
[----:B---3--:R-:W-:-:S04]  /*00c0*/  LEA R15, R9, R0, 0x4 ;  /* 0x00000000090f7211 */ /* 0x008fc800078e20ff */
[C---:B------:R-:W-:Y:S01]  /*00d0*/  ISETP.GE.AND P0, PT, R15.reuse, 0x10, PT ;  /* 0x000000100f00780c */ /* 0x040fe20003f06270 */
[----:B--2---:R-:W-:-:S12]  /*00e0*/  IMAD.WIDE R2, R15, 0x4, R2 ;  /* 0x000000040f027825 */ /* 0x004fd800078e0202 */
[----:B------:R4:W2:Y:S01]  /*00f0*/  @!P0 LDG.E R14, desc[UR4][R2.64] ;  /* 0x00000004020e8981 */ /* 0x0008a2000c1e1900 */
[----:B------:R-:W-:Y:S01]  /*0100*/  SHF.R.S32.HI R0, RZ, 0x1b, R9 ;  /* 0x0000001bff007819 */ /* 0x000fe20000011409 */
[----:B------:R-:W-:Y:S01]  /*0110*/  HFMA2.MMA R16, -RZ, RZ, 0, 0 ;  /* 0x00000000ff107435 */ /* 0x000fe200000001ff */
[----:B------:R-:W3:Y:S02]  /*0120*/  LDC.64 R8, c[0x0][0x220] ;  /* 0x00008800ff087b82 */ /* 0x000ee40000000a00 */
[----:B------:R-:W-:-:S04]  /*0130*/  SGXT R0, R0, 0x1 ;  /* 0x000000010000781a */ /* 0x000fc80000000200 */
[----:B------:R-:W-:Y:S01]  /*0140*/  LEA.HI R0, R0, R15, RZ, 0x2 ;  /* 0x0000000f00007211 */ /* 0x000fe200078f10ff */
[----:B----4-:R-:W-:-:S03]  /*0150*/  IMAD.WIDE R2, R15, 0x4, R4 ;  /* 0x000000040f027825 */ /* 0x010fc600078e0204 */
[----:B------:R-:W-:Y:S02]  /*0160*/  SHF.R.S32.HI R17, RZ, 0x2, R0 ;  /* 0x00000002ff117819 */ /* 0x000fe40000011400 */
[----:B------:R4:W2:Y:S03]  /*0170*/  @!P0 LDG.E R19, desc[UR4][R2.64] ;  /* 0x0000000402138981 */ /* 0x0008a6000c1e1900 */
[----:B-----5:R-:W-:-:S05]  /*0180*/  IMAD.WIDE R6, R17, 0x4, R6 ;  /* 0x0000000411067825 */ /* 0x020fca00078e0206 */
[----:B------:R-:W5:Y:S01]  /*0190*/  @!P0 LDG.E.EL R16, desc[UR4][R6.64] ;  /* 0x0000000406108981 */ /* 0x000f62000c2e1900 */
[----:B------:R-:W-:Y:S01]  /*01a0*/  MOV R0, RZ ;  /* 0x000000ff00007202 */ /* 0x000fe20000000f00 */
[----:B----4-:R-:W4:Y:S01]  /*01b0*/  LDC.64 R2, c[0x0][0x240] ;  /* 0x00009000ff027b82 */ /* 0x010f220000000a00 */
[----:B---3--:R-:W-:-:S04]  /*01c0*/  IMAD.WIDE R4, R17, 0x4, R8 ;  /* 0x0000000411047825 */ /* 0x008fc800078e0208 */
[C---:B0-----:R-:W-:Y:S01]  /*01d0*/  IMAD.WIDE R8, R17.reuse, 0x4, R10 ;  /* 0x0000000411087825 */ /* 0x041fe200078e020a */
[----:B------:R0:W3:Y:S03]  /*01e0*/  @!P0 LDG.E.EL R0, desc[UR4][R4.64] ;  /* 0x0000000404008981 */ /* 0x0000e6000c2e1900 */
[----:B-1----:R-:W-:Y:S01]  /*01f0*/  IMAD.WIDE R10, R17, 0x4, R12 ;  /* 0x00000004110a7825 */ /* 0x002fe200078e020c */
[----:B------:R-:W-:-:S06]  /*0200*/  CS2R R12, SRZ ;  /* 0x00000000000c7805 */ /* 0x000fcc000001ff00 */
[----:B------:R1:W3:Y:S01]  /*0210*/  @!P0 LDG.E.EL R12, desc[UR4][R8.64] ;  /* 0x00000004080c8981 */ /* 0x0002e2000c2e1900 */
[----:B0-----:R-:W0:Y:S03]  /*0220*/  LDC.64 R4, c[0x0][0x248] ;  /* 0x00009200ff047b82 */ /* 0x001e260000000a00 */
[----:B------:R-:W3:Y:S01]  /*0230*/  @!P0 LDG.E.EL R13, desc[UR4][R10.64] ;  /* 0x000000040a0d8981 */ /* 0x000ee2000c2e1900 */
[----:B----4-:R-:W-:-:S04]  /*0240*/  IMAD.WIDE R2, R15, 0x4, R2 ;  /* 0x000000040f027825 */ /* 0x010fc800078e0202 */
[----:B0-----:R-:W-:Y:S01]  /*0250*/  IMAD.WIDE R4, R15, 0x4, R4 ;  /* 0x000000040f047825 */ /* 0x001fe200078e0204 */
[----:B--2---:R-:W-:-:S04]  /*0260*/  FSETP.NEU.AND P1, PT, R14, RZ, PT ;  /* 0x000000ff0e00720b */ /* 0x004fc80003f2d000 */
[----:B------:R-:W-:-:S04]  /*0270*/  FSEL R6, R14, 1, P1 ;  /* 0x3f8000000e067808 */ /* 0x000fc80000800000 */
[C---:B------:R-:W-:Y:S02]  /*0280*/  FSETP.GT.AND P0, PT, |R6|.reuse, 8.50705917302346158658e+37, PT ;  /* 0x7e8000000600780b */ /* 0x040fe40003f04200 */
[----:B------:R-:W-:-:S11]  /*0290*/  FSETP.GEU.AND P2, PT, |R6|, 1.175494350822287508e-38, PT ;  /* 0x008000000600780b */ /* 0x000fd60003f4e200 */
[----:B------:R-:W-:-:S04]  /*02a0*/  @P0 FMUL R6, R6, 0.25 ;  /* 0x3e80000006060820 */ /* 0x000fc80000400000 */
[----:B------:R-:W-:-:S06]  /*02b0*/  @!P2 FMUL R6, R6, 16777216 ;  /* 0x4b8000000606a820 */ /* 0x000fcc0000400000 */
[----:B------:R-:W0:Y:S01]  /*02c0*/  MUFU.RCP R6, R6 ;  /* 0x0000000600067308 */ /* 0x000e220000001000 */
[----:B------:R-:W-:Y:S01]  /*02d0*/  @P0 FMUL R19, R19, 0.25 ;  /* 0x3e80000013130820 */ /* 0x000fe20000400000 */
[----:B-----5:R-:W-:Y:S01]  /*02e0*/  FADD R16, R16, 9.9999997473787516356e-06 ;  /* 0x3727c5ac10107421 */ /* 0x020fe20000000000 */
[----:B------:R-:W-:Y:S02]  /*02f0*/  LOP3.LUT P0, RZ, R18, 0x10, RZ, 0xc0, !PT ;  /* 0x0000001012ff7812 */ /* 0x000fe4000780c0ff */
[----:B------:R-:W-:-:S03]  /*0300*/  @!P2 FMUL R19, R19, 16777216 ;  /* 0x4b8000001313a820 */ /* 0x000fc60000400000 */
[----:B------:R-:W2:Y:S01]  /*0310*/  MUFU.RSQ R16, R16 ;  /* 0x0000001000107308 */ /* 0x000ea20000001400 */
[----:B------:R-:W-:Y:S01]  /*0320*/  ISETP.LT.AND P0, PT, R15, 0x10, !P0 ;  /* 0x000000100f00780c */ /* 0x000fe20004701270 */
[----:B0-----:R-:W-:-:S05]  /*0330*/  FMUL R7, R6, R19 ;  /* 0x0000001306077220 */ /* 0x001fca0000400000 */
[----:B------:R-:W-:Y:S02]  /*0340*/  FSEL R7, R7, RZ, P1 ;  /* 0x000000ff07077208 */ /* 0x000fe40000800000 */
[----:B-1----:R-:W-:-:S03]  /*0350*/  FSET.BF.NEU.AND R9, R14, RZ, PT ;  /* 0x000000ff0e09720a */ /* 0x002fc6000380d000 */
[----:B---3--:R-:W-:Y:S02]  /*0360*/  FADD R7, R7, -R0 ;  /* 0x8000000007077221 */ /* 0x008fe40000000000 */
[----:B------:R0:W-:Y:S02]  /*0370*/  @P0 STG.E desc[UR4][R2.64], R9 ;  /* 0x0000000902000986 */ /* 0x0001e4000c101904 */
[----:B--2---:R-:W-:-:S04]  /*0380*/  FMUL R0, R16, R7 ;  /* 0x0000000710007220 */ /* 0x004fc80000400000 */
[----:B------:R-:W-:Y:S01]  /*0390*/  FFMA R13, R0, R12, R13 ;  /* 0x0000000c000d7223 */ /* 0x000fe2000000000d */
[----:B0-----:R-:W-:Y:S06]  /*03a0*/  @!P0 EXIT ;  /* 0x000000000000894d */ /* 0x001fec0003800000 */
[----:B------:R-:W-:Y:S01]  /*03b0*/  STG.E desc[UR4][R4.64], R13 ;  /* 0x0000000d04007986 */ /* 0x000fe2000c101904 */
[----:B------:R-:W-:Y:S05]  /*03c0*/  EXIT ;  /* 0x000000000000794d */ /* 0x000fea0003800000 */
.L_x_0:
[----:B------:R-:W-:-:S00]  /*03d0*/  BRA `(.L_x_0) ;  /* 0xfffffffc00fc7947 */ /* 0x000fc0000383ffff */
[----:B------:R-:W-:-:S00]  /*03e0*/  NOP ;  /* 0x0000000000007918 */ /* 0x000fc00000000000 */
        /* <DEDUP_REMOVED lines=9> */
.L_x_1:


//--------------------- .nv.global.init           --------------------------
	.section	.nv.global.init,"aw",@progbits
.nv.global.init:
	.type		_$_str,@object
	.size		_$_str,(.L_0 - _$_str)
_$_str:
        /*0000*/ 	.byte	0x5f, 0x5f, 0x43, 0x55, 0x44, 0x41, 0x5f, 0x46, 0x54, 0x5a, 0x00
.L_0:


//--------------------- .nv.constant0.triton_poi_fused__native_batch_norm_legit_eq_masked_fill_ones_like_3 --------------------------
	.section	.nv.constant0.triton_poi_fused__native_batch_norm_legit_eq_masked_fill_ones_like_3,"a",@progbits
	.sectionflags	@""
	.align	4
.nv.constant0.triton_poi_fused__native_batch_norm_legit_eq_masked_fill_ones_like_3:
	.zero		596
